//
// Generated by NVIDIA NVVM Compiler
//
// Compiler Build ID: CL-36424714
// Cuda compilation tools, release 13.0, V13.0.88
// Based on NVVM 20.0.0
//

.version 9.0
.target sm_100
.address_size 64

	// .globl	_Z5saxpyiPKfPf

.visible .entry _Z5saxpyiPKfPf(
	.param .u32 _Z5saxpyiPKfPf_param_0,
	.param .u64 .ptr .align 1 _Z5saxpyiPKfPf_param_1,
	.param .u64 .ptr .align 1 _Z5saxpyiPKfPf_param_2
)
{
	.reg .pred 	%p<2>;
	.reg .b32 	%r<3>;
	.reg .b32 	%f<4>;
	.reg .b64 	%rd<8>;

	ld.param.u32 	%r2, [_Z5saxpyiPKfPf_param_0];
	ld.param.u64 	%rd1, [_Z5saxpyiPKfPf_param_1];
	ld.param.u64 	%rd2, [_Z5saxpyiPKfPf_param_2];
	mov.u32 	%r1, %tid.x;
	setp.ge.s32 	%p1, %r1, %r2;
	@%p1 bra 	$L__BB0_2;
	cvta.to.global.u64 	%rd3, %rd1;
	cvta.to.global.u64 	%rd4, %rd2;
	mul.wide.u32 	%rd5, %r1, 4;
	add.s64 	%rd6, %rd3, %rd5;
	ld.global.f32 	%f1, [%rd6];
	add.s64 	%rd7, %rd4, %rd5;
	ld.global.f32 	%f2, [%rd7];
	add.f32 	%f3, %f1, %f2;
	st.global.f32 	[%rd7], %f3;
$L__BB0_2:
	ret;

}


// ===== COMPILED SASS (sm_100) =====

	.target	sm_100

	.elftype	@"ET_EXEC"


//--------------------- .note.nv.tkinfo           --------------------------
	.section	.note.nv.tkinfo,"",@"SHT_NOTE"
	.sectionflags	@"SHF_NOTE_NV_TKINFO"
	.tkinfo
        /*0018*/ 	.word	0x00000002
        /*0030*/ 	.string	""
        /*0030*/ 	.string	"ptxas"
        /*0030*/ 	.string	"Cuda compilation tools, release 13.0, V13.0.88"
        /*0030*/ 	.string	"Build cuda_13.0.r13.0/compiler.36424714_0"
        /*0030*/ 	.string	"-arch sm_100 -m 64 "



//--------------------- .note.nv.cuinfo           --------------------------
	.section	.note.nv.cuinfo,"",@"SHT_NOTE"
	.sectionflags	@"SHF_NOTE_NV_CUINFO"
        /*0018*/ 	.short	0x0002
        /*001a*/ 	.short	0x0064
        /*001c*/ 	.short	0x0082
	.zero		2


//--------------------- .nv.info                  --------------------------
	.section	.nv.info,"",@"SHT_CUDA_INFO"
	.align	4


	//----- nvinfo : EIATTR_REGCOUNT
	.align		4
        /*0000*/ 	.byte	0x04, 0x2f
        /*0002*/ 	.short	(.L_1 - .L_0)
	.align		4
.L_0:
        /*0004*/ 	.word	index@(_Z5saxpyiPKfPf)
        /*0008*/ 	.word	0x0000000a


	//----- nvinfo : EIATTR_FRAME_SIZE
	.align		4
.L_1:
        /*000c*/ 	.byte	0x04, 0x11
        /*000e*/ 	.short	(.L_3 - .L_2)
	.align		4
.L_2:
        /*0010*/ 	.word	index@(_Z5saxpyiPKfPf)
        /*0014*/ 	.word	0x00000000


	//----- nvinfo : EIATTR_MIN_STACK_SIZE
	.align		4
.L_3:
        /*0018*/ 	.byte	0x04, 0x12
        /*001a*/ 	.short	(.L_5 - .L_4)
	.align		4
.L_4:
        /*001c*/ 	.word	index@(_Z5saxpyiPKfPf)
        /*0020*/ 	.word	0x00000000
.L_5:


//--------------------- .nv.compat                --------------------------
	.section	.nv.compat,"",@"SHT_CUDA_COMPAT_INFO"
	.align	4
        /*0000*/ 	.byte	0x02, 0x09, 0x00, 0x00, 0x02, 0x02, 0x01, 0x00, 0x02, 0x05, 0x05, 0x00, 0x03, 0x07, 0x01, 0x01
        /*0010*/ 	.byte	0x02, 0x03, 0x00, 0x00, 0x02, 0x06, 0x01, 0x00, 0x04, 0x0b, 0x08, 0x00, 0x09, 0x00, 0x00, 0x00
        /*0020*/ 	.byte	0x00, 0x00, 0x00, 0x00


//--------------------- .nv.info._Z5saxpyiPKfPf   --------------------------
	.section	.nv.info._Z5saxpyiPKfPf,"",@"SHT_CUDA_INFO"
	.sectionflags	@""
	.align	4


	//----- nvinfo : EIATTR_CUDA_API_VERSION
	.align		4
        /*0000*/ 	.byte	0x04, 0x37
        /*0002*/ 	.short	(.L_7 - .L_6)
.L_6:
        /*0004*/ 	.word	0x00000082


	//----- nvinfo : EIATTR_KPARAM_INFO
	.align		4
.L_7:
        /*0008*/ 	.byte	0x04, 0x17
        /*000a*/ 	.short	(.L_9 - .L_8)
.L_8:
        /*000c*/ 	.word	0x00000000
        /*0010*/ 	.short	0x0002
        /*0012*/ 	.short	0x0010
        /*0014*/ 	.byte	0x00, 0xf5, 0x21, 0x00


	//----- nvinfo : EIATTR_KPARAM_INFO
	.align		4
.L_9:
        /*0018*/ 	.byte	0x04, 0x17
        /*001a*/ 	.short	(.L_11 - .L_10)
.L_10:
        /*001c*/ 	.word	0x00000000
        /*0020*/ 	.short	0x0001
        /*0022*/ 	.short	0x0008
        /*0024*/ 	.byte	0x00, 0xf5, 0x21, 0x00


	//----- nvinfo : EIATTR_KPARAM_INFO
	.align		4
.L_11:
        /*0028*/ 	.byte	0x04, 0x17
        /*002a*/ 	.short	(.L_13 - .L_12)
.L_12:
        /*002c*/ 	.word	0x00000000
        /*0030*/ 	.short	0x0000
        /*0032*/ 	.short	0x0000
        /*0034*/ 	.byte	0x00, 0xf0, 0x11, 0x00


	//----- nvinfo : EIATTR_SPARSE_MMA_MASK
	.align		4
.L_13:
        /*0038*/ 	.byte	0x03, 0x50
        /*003a*/ 	.short	0x0000


	//----- nvinfo : EIATTR_MAXREG_COUNT
	.align		4
        /*003c*/ 	.byte	0x03, 0x1b
        /*003e*/ 	.short	0x00ff


	//----- nvinfo : EIATTR_MERCURY_ISA_VERSION
	.align		4
        /*0040*/ 	.byte	0x03, 0x5f
        /*0042*/ 	.short	0x0101


	//----- nvinfo : EIATTR_VRC_CTA_INIT_COUNT
	.align		4
        /*0044*/ 	.byte	0x02, 0x4a
	.zero		1
	.zero		1


	//----- nvinfo : EIATTR_EXIT_INSTR_OFFSETS
	.align		4
        /*0048*/ 	.byte	0x04, 0x1c
        /*004a*/ 	.short	(.L_15 - .L_14)


	//   ....[0]....
.L_14:
        /*004c*/ 	.word	0x00000040


	//   ....[1]....
        /*0050*/ 	.word	0x000000e0


	//----- nvinfo : EIATTR_CBANK_PARAM_SIZE
	.align		4
.L_15:
        /*0054*/ 	.byte	0x03, 0x19
        /*0056*/ 	.short	0x0018


	//----- nvinfo : EIATTR_PARAM_CBANK
	.align		4
        /*0058*/ 	.byte	0x04, 0x0a
        /*005a*/ 	.short	(.L_17 - .L_16)
	.align		4
.L_16:
        /*005c*/ 	.word	index@(.nv.constant0._Z5saxpyiPKfPf)
        /*0060*/ 	.short	0x0380
        /*0062*/ 	.short	0x0018


	//----- nvinfo : EIATTR_SW_WAR
	.align		4
.L_17:
        /*0064*/ 	.byte	0x04, 0x36
        /*0066*/ 	.short	(.L_19 - .L_18)
.L_18:
        /*0068*/ 	.word	0x00000008
.L_19:


//--------------------- .nv.callgraph             --------------------------
	.section	.nv.callgraph,"",@"SHT_CUDA_CALLGRAPH"
	.align	4
	.sectionentsize	8
	.align		4
        /*0000*/ 	.word	0x00000000
	.align		4
        /*0004*/ 	.word	0xffffffff
	.align		4
        /*0008*/ 	.word	0x00000000
	.align		4
        /*000c*/ 	.word	0xfffffffe
	.align		4
        /*0010*/ 	.word	0x00000000
	.align		4
        /*0014*/ 	.word	0xfffffffd
	.align		4
        /*0018*/ 	.word	0x00000000
	.align		4
        /*001c*/ 	.word	0xfffffffc


//--------------------- .text._Z5saxpyiPKfPf      --------------------------
	.section	.text._Z5saxpyiPKfPf,"ax",@progbits
	.align	128
        .global         _Z5saxpyiPKfPf
        .type           _Z5saxpyiPKfPf,@function
        .size           _Z5saxpyiPKfPf,(.L_x_1 - _Z5saxpyiPKfPf)
        .other          _Z5saxpyiPKfPf,@"STO_CUDA_ENTRY STV_DEFAULT"
_Z5saxpyiPKfPf:
.text._Z5saxpyiPKfPf:
[----:B------:R-:W-:Y:S01]  /*0000*/  LDC R1, c[0x0][0x37c] ;  /* 0x0000df00ff017b82 */ /* 0x000fe20000000800 */
[----:B------:R-:W0:Y:S01]  /*0010*/  S2R R7, SR_TID.X ;  /* 0x0000000000077919 */ /* 0x000e220000002100 */
[----:B------:R-:W0:Y:S02]  /*0020*/  LDCU UR4, c[0x0][0x380] ;  /* 0x00007000ff0477ac */ /* 0x000e240008000800 */
[----:B0-----:R-:W-:-:S13]  /*0030*/  ISETP.GE.AND P0, PT, R7, UR4, PT ;  /* 0x0000000407007c0c */ /* 0x001fda000bf06270 */
[----:B------:R-:W-:Y:S05]  /*0040*/  @P0 EXIT ;  /* 0x000000000000094d */ /* 0x000fea0003800000 */
[----:B------:R-:W0:Y:S01]  /*0050*/  LDC.64 R2, c[0x0][0x388] ;  /* 0x0000e200ff027b82 */ /* 0x000e220000000a00 */
[----:B------:R-:W1:Y:S07]  /*0060*/  LDCU.64 UR4, c[0x0][0x358] ;  /* 0x00006b00ff0477ac */ /* 0x000e6e0008000a00 */
[----:B------:R-:W2:Y:S01]  /*0070*/  LDC.64 R4, c[0x0][0x390] ;  /* 0x0000e400ff047b82 */ /* 0x000ea20000000a00 */
[----:B0-----:R-:W-:-:S06]  /*0080*/  IMAD.WIDE.U32 R2, R7, 0x4, R2 ;  /* 0x0000000407027825 */ /* 0x001fcc00078e0002 */
[----:B-1----:R-:W3:Y:S01]  /*0090*/  LDG.E R2, desc[UR4][R2.64] ;  /* 0x0000000402027981 */ /* 0x002ee2000c1e1900 */
[----:B--2---:R-:W-:-:S05]  /*00a0*/  IMAD.WIDE.U32 R4, R7, 0x4, R4 ;  /* 0x0000000407047825 */ /* 0x004fca00078e0004 */
[----:B------:R-:W3:Y:S02]  /*00b0*/  LDG.E R7, desc[UR4][R4.64] ;  /* 0x0000000404077981 */ /* 0x000ee4000c1e1900 */
[----:B---3--:R-:W-:-:S05]  /*00c0*/  FADD R7, R2, R7 ;  /* 0x0000000702077221 */ /* 0x008fca0000000000 */
[----:B------:R-:W-:Y:S01]  /*00d0*/  STG.E desc[UR4][R4.64], R7 ;  /* 0x0000000704007986 */ /* 0x000fe2000c101904 */
[----:B------:R-:W-:Y:S05]  /*00e0*/  EXIT ;  /* 0x000000000000794d */ /* 0x000fea0003800000 */
.L_x_0:
[----:B------:R-:W-:-:S00]  /*00f0*/  BRA `(.L_x_0) ;  /* 0xfffffffc00fc7947 */ /* 0x000fc0000383ffff */
[----:B------:R-:W-:-:S00]  /*0100*/  NOP ;  /* 0x0000000000007918 */ /* 0x000fc00000000000 */
[----:B------:R-:W-:-:S00]  /*0110*/  NOP ;  /* 0x0000000000007918 */ /* 0x000fc00000000000 */
[----:B------:R-:W-:-:S00]  /*0120*/  NOP ;  /* 0x0000000000007918 */ /* 0x000fc00000000000 */
[----:B------:R-:W-:-:S00]  /*0130*/  NOP ;  /* 0x0000000000007918 */ /* 0x000fc00000000000 */
[----:B------:R-:W-:-:S00]  /*0140*/  NOP ;  /* 0x0000000000007918 */ /* 0x000fc00000000000 */
[----:B------:R-:W-:-:S00]  /*0150*/  NOP ;  /* 0x0000000000007918 */ /* 0x000fc00000000000 */
[----:B------:R-:W-:-:S00]  /*0160*/  NOP ;  /* 0x0000000000007918 */ /* 0x000fc00000000000 */
[----:B------:R-:W-:-:S00]  /*0170*/  NOP ;  /* 0x0000000000007918 */ /* 0x000fc00000000000 */
.L_x_1:


//--------------------- .nv.shared.reserved.0     --------------------------
	.section	.nv.shared.reserved.0,"aw",@nobits
	.weak		__nv_reservedSMEM_offset_0_alias
	.size		__nv_reservedSMEM_offset_0_alias, 0, 64
	.other		__nv_reservedSMEM_offset_0_alias,@"STO_CUDA_RESERVED_SHARED STV_DEFAULT"
__nv_reservedSMEM_offset_0_alias:
	.zero		0
	.zero		64


//--------------------- .nv.constant0._Z5saxpyiPKfPf --------------------------
	.section	.nv.constant0._Z5saxpyiPKfPf,"a",@progbits
	.sectionflags	@""
	.align	4
.nv.constant0._Z5saxpyiPKfPf:
	.zero		920


//--------------------- SYMBOLS --------------------------

	.type		.nv.reservedSmem.offset0,@object
	.size		.nv.reservedSmem.offset0,0x4
